//
// Generated by NVIDIA NVVM Compiler
//
// Compiler Build ID: CL-36424714
// Cuda compilation tools, release 13.0, V13.0.88
// Based on NVVM 20.0.0
//

.version 9.0
.target sm_100
.address_size 64

	// .globl	_Z9reductionPiPy
// _ZZ9reductionPiPyE5cache has been demoted

.visible .entry _Z9reductionPiPy(
	.param .u64 .ptr .align 1 _Z9reductionPiPy_param_0,
	.param .u64 .ptr .align 1 _Z9reductionPiPy_param_1
)
{
	.reg .pred 	%p<6>;
	.reg .b32 	%r<21>;
	.reg .b64 	%rd<18>;
	// demoted variable
	.shared .align 8 .b8 _ZZ9reductionPiPyE5cache[4096];
	ld.param.u64 	%rd5, [_Z9reductionPiPy_param_0];
	ld.param.u64 	%rd6, [_Z9reductionPiPy_param_1];
	mov.u32 	%r1, %tid.x;
	mov.u32 	%r2, %ctaid.x;
	mov.u32 	%r3, %ntid.x;
	mad.lo.s32 	%r19, %r2, %r3, %r1;
	setp.gt.s32 	%p1, %r19, 8191;
	shl.b32 	%r12, %r1, 3;
	mov.u32 	%r13, _ZZ9reductionPiPyE5cache;
	add.s32 	%r5, %r13, %r12;
	@%p1 bra 	$L__BB0_4;
	cvta.to.global.u64 	%rd7, %rd5;
	mul.wide.s32 	%rd8, %r19, 4;
	add.s64 	%rd9, %rd7, %rd8;
	ld.global.u32 	%r14, [%rd9];
	mul.lo.s32 	%r15, %r14, %r14;
	cvt.u64.u32 	%rd1, %r15;
	mov.u32 	%r16, %nctaid.x;
	mul.lo.s32 	%r6, %r16, %r3;
	ld.shared.u64 	%rd17, [%r5];
$L__BB0_2:
	add.s64 	%rd17, %rd17, %rd1;
	add.s32 	%r19, %r19, %r6;
	setp.lt.s32 	%p2, %r19, 8192;
	@%p2 bra 	$L__BB0_2;
	st.shared.u64 	[%r5], %rd17;
$L__BB0_4:
	bar.sync 	0;
	shr.u32 	%r20, %r3, 1;
	setp.ge.u32 	%p3, %r1, %r20;
	@%p3 bra 	$L__BB0_6;
$L__BB0_5:
	shl.b32 	%r17, %r20, 3;
	add.s32 	%r18, %r5, %r17;
	ld.shared.u64 	%rd10, [%r18];
	ld.shared.u64 	%rd11, [%r5];
	add.s64 	%rd12, %rd11, %rd10;
	st.shared.u64 	[%r5], %rd12;
	bar.sync 	0;
	shr.u32 	%r20, %r20, 1;
	setp.lt.u32 	%p4, %r1, %r20;
	@%p4 bra 	$L__BB0_5;
$L__BB0_6:
	setp.ne.s32 	%p5, %r1, 0;
	@%p5 bra 	$L__BB0_8;
	ld.shared.u64 	%rd13, [_ZZ9reductionPiPyE5cache];
	cvta.to.global.u64 	%rd14, %rd6;
	mul.wide.u32 	%rd15, %r2, 8;
	add.s64 	%rd16, %rd14, %rd15;
	st.global.u64 	[%rd16], %rd13;
$L__BB0_8:
	ret;

}


// ===== COMPILED SASS (sm_100) =====

	.target	sm_100

	.elftype	@"ET_EXEC"


//--------------------- .note.nv.tkinfo           --------------------------
	.section	.note.nv.tkinfo,"",@"SHT_NOTE"
	.sectionflags	@"SHF_NOTE_NV_TKINFO"
	.tkinfo
        /*0018*/ 	.word	0x00000002
        /*0030*/ 	.string	""
        /*0030*/ 	.string	"ptxas"
        /*0030*/ 	.string	"Cuda compilation tools, release 13.0, V13.0.88"
        /*0030*/ 	.string	"Build cuda_13.0.r13.0/compiler.36424714_0"
        /*0030*/ 	.string	"-arch sm_100 -m 64 "



//--------------------- .note.nv.cuinfo           --------------------------
	.section	.note.nv.cuinfo,"",@"SHT_NOTE"
	.sectionflags	@"SHF_NOTE_NV_CUINFO"
        /*0018*/ 	.short	0x0002
        /*001a*/ 	.short	0x0064
        /*001c*/ 	.short	0x0082
	.zero		2


//--------------------- .nv.info                  --------------------------
	.section	.nv.info,"",@"SHT_CUDA_INFO"
	.align	4


	//----- nvinfo : EIATTR_REGCOUNT
	.align		4
        /*0000*/ 	.byte	0x04, 0x2f
        /*0002*/ 	.short	(.L_1 - .L_0)
	.align		4
.L_0:
        /*0004*/ 	.word	index@(_Z9reductionPiPy)
        /*0008*/ 	.word	0x00000010


	//----- nvinfo : EIATTR_FRAME_SIZE
	.align		4
.L_1:
        /*000c*/ 	.byte	0x04, 0x11
        /*000e*/ 	.short	(.L_3 - .L_2)
	.align		4
.L_2:
        /*0010*/ 	.word	index@(_Z9reductionPiPy)
        /*0014*/ 	.word	0x00000000


	//----- nvinfo : EIATTR_MIN_STACK_SIZE
	.align		4
.L_3:
        /*0018*/ 	.byte	0x04, 0x12
        /*001a*/ 	.short	(.L_5 - .L_4)
	.align		4
.L_4:
        /*001c*/ 	.word	index@(_Z9reductionPiPy)
        /*0020*/ 	.word	0x00000000
.L_5:


//--------------------- .nv.compat                --------------------------
	.section	.nv.compat,"",@"SHT_CUDA_COMPAT_INFO"
	.align	4
        /*0000*/ 	.byte	0x02, 0x09, 0x00, 0x00, 0x02, 0x02, 0x01, 0x00, 0x02, 0x05, 0x05, 0x00, 0x03, 0x07, 0x01, 0x01
        /*0010*/ 	.byte	0x02, 0x03, 0x00, 0x00, 0x02, 0x06, 0x01, 0x00, 0x04, 0x0b, 0x08, 0x00, 0x09, 0x00, 0x00, 0x00
        /*0020*/ 	.byte	0x00, 0x00, 0x00, 0x00


//--------------------- .nv.info._Z9reductionPiPy --------------------------
	.section	.nv.info._Z9reductionPiPy,"",@"SHT_CUDA_INFO"
	.sectionflags	@""
	.align	4


	//----- nvinfo : EIATTR_CUDA_API_VERSION
	.align		4
        /*0000*/ 	.byte	0x04, 0x37
        /*0002*/ 	.short	(.L_7 - .L_6)
.L_6:
        /*0004*/ 	.word	0x00000082


	//----- nvinfo : EIATTR_KPARAM_INFO
	.align		4
.L_7:
        /*0008*/ 	.byte	0x04, 0x17
        /*000a*/ 	.short	(.L_9 - .L_8)
.L_8:
        /*000c*/ 	.word	0x00000000
        /*0010*/ 	.short	0x0001
        /*0012*/ 	.short	0x0008
        /*0014*/ 	.byte	0x00, 0xf5, 0x21, 0x00


	//----- nvinfo : EIATTR_KPARAM_INFO
	.align		4
.L_9:
        /*0018*/ 	.byte	0x04, 0x17
        /*001a*/ 	.short	(.L_11 - .L_10)
.L_10:
        /*001c*/ 	.word	0x00000000
        /*0020*/ 	.short	0x0000
        /*0022*/ 	.short	0x0000
        /*0024*/ 	.byte	0x00, 0xf5, 0x21, 0x00


	//----- nvinfo : EIATTR_SPARSE_MMA_MASK
	.align		4
.L_11:
        /*0028*/ 	.byte	0x03, 0x50
        /*002a*/ 	.short	0x0000


	//----- nvinfo : EIATTR_MAXREG_COUNT
	.align		4
        /*002c*/ 	.byte	0x03, 0x1b
        /*002e*/ 	.short	0x00ff


	//----- nvinfo : EIATTR_NUM_BARRIERS
	.align		4
        /*0030*/ 	.byte	0x02, 0x4c
        /*0032*/ 	.byte	0x01
	.zero		1


	//----- nvinfo : EIATTR_MERCURY_ISA_VERSION
	.align		4
        /*0034*/ 	.byte	0x03, 0x5f
        /*0036*/ 	.short	0x0101


	//----- nvinfo : EIATTR_VRC_CTA_INIT_COUNT
	.align		4
        /*0038*/ 	.byte	0x02, 0x4a
	.zero		1
	.zero		1


	//----- nvinfo : EIATTR_EXIT_INSTR_OFFSETS
	.align		4
        /*003c*/ 	.byte	0x04, 0x1c
        /*003e*/ 	.short	(.L_13 - .L_12)


	//   ....[0]....
.L_12:
        /*0040*/ 	.word	0x000002e0


	//   ....[1]....
        /*0044*/ 	.word	0x00000330


	//----- nvinfo : EIATTR_CRS_STACK_SIZE
	.align		4
.L_13:
        /*0048*/ 	.byte	0x04, 0x1e
        /*004a*/ 	.short	(.L_15 - .L_14)
.L_14:
        /*004c*/ 	.word	0x00000000


	//----- nvinfo : EIATTR_CBANK_PARAM_SIZE
	.align		4
.L_15:
        /*0050*/ 	.byte	0x03, 0x19
        /*0052*/ 	.short	0x0010


	//----- nvinfo : EIATTR_PARAM_CBANK
	.align		4
        /*0054*/ 	.byte	0x04, 0x0a
        /*0056*/ 	.short	(.L_17 - .L_16)
	.align		4
.L_16:
        /*0058*/ 	.word	index@(.nv.constant0._Z9reductionPiPy)
        /*005c*/ 	.short	0x0380
        /*005e*/ 	.short	0x0010


	//----- nvinfo : EIATTR_SW_WAR
	.align		4
.L_17:
        /*0060*/ 	.byte	0x04, 0x36
        /*0062*/ 	.short	(.L_19 - .L_18)
.L_18:
        /*0064*/ 	.word	0x00000008
.L_19:


//--------------------- .nv.callgraph             --------------------------
	.section	.nv.callgraph,"",@"SHT_CUDA_CALLGRAPH"
	.align	4
	.sectionentsize	8
	.align		4
        /*0000*/ 	.word	0x00000000
	.align		4
        /*0004*/ 	.word	0xffffffff
	.align		4
        /*0008*/ 	.word	0x00000000
	.align		4
        /*000c*/ 	.word	0xfffffffe
	.align		4
        /*0010*/ 	.word	0x00000000
	.align		4
        /*0014*/ 	.word	0xfffffffd
	.align		4
        /*0018*/ 	.word	0x00000000
	.align		4
        /*001c*/ 	.word	0xfffffffc


//--------------------- .text._Z9reductionPiPy    --------------------------
	.section	.text._Z9reductionPiPy,"ax",@progbits
	.align	128
        .global         _Z9reductionPiPy
        .type           _Z9reductionPiPy,@function
        .size           _Z9reductionPiPy,(.L_x_7 - _Z9reductionPiPy)
        .other          _Z9reductionPiPy,@"STO_CUDA_ENTRY STV_DEFAULT"
_Z9reductionPiPy:
.text._Z9reductionPiPy:
[----:B------:R-:W-:Y:S01]  /*0000*/  LDC R1, c[0x0][0x37c] ;  /* 0x0000df00ff017b82 */ /* 0x000fe20000000800 */
[----:B------:R-:W0:Y:S01]  /*0010*/  S2R R11, SR_TID.X ;  /* 0x00000000000b7919 */ /* 0x000e220000002100 */
[----:B------:R-:W1:Y:S06]  /*0020*/  LDCU UR6, c[0x0][0x360] ;  /* 0x00006c00ff0677ac */ /* 0x000e6c0008000800 */
[----:B------:R-:W2:Y:S01]  /*0030*/  S2UR UR5, SR_CgaCtaId ;  /* 0x00000000000579c3 */ /* 0x000ea20000008800 */
[----:B------:R-:W-:Y:S01]  /*0040*/  BSSY.RECONVERGENT B0, `(.L_x_0) ;  /* 0x0000018000007945 */ /* 0x000fe20003800200 */
[----:B------:R-:W1:Y:S01]  /*0050*/  S2R R8, SR_CTAID.X ;  /* 0x0000000000087919 */ /* 0x000e620000002500 */
[----:B------:R-:W-:Y:S01]  /*0060*/  UMOV UR4, 0x400 ;  /* 0x0000040000047882 */ /* 0x000fe20000000000 */
[----:B------:R-:W3:Y:S01]  /*0070*/  LDCU.64 UR8, c[0x0][0x358] ;  /* 0x00006b00ff0877ac */ /* 0x000ee20008000a00 */
[----:B--2---:R-:W-:-:S06]  /*0080*/  ULEA UR4, UR5, UR4, 0x18 ;  /* 0x0000000405047291 */ /* 0x004fcc000f8ec0ff */
[----:B0-----:R-:W-:Y:S01]  /*0090*/  LEA R7, R11, UR4, 0x3 ;  /* 0x000000040b077c11 */ /* 0x001fe2000f8e18ff */
[----:B-1----:R-:W-:-:S05]  /*00a0*/  IMAD R0, R8, UR6, R11 ;  /* 0x0000000608007c24 */ /* 0x002fca000f8e020b */
[----:B------:R-:W-:-:S13]  /*00b0*/  ISETP.GT.AND P0, PT, R0, 0x1fff, PT ;  /* 0x00001fff0000780c */ /* 0x000fda0003f04270 */
[----:B---3--:R-:W-:Y:S05]  /*00c0*/  @P0 BRA `(.L_x_1) ;  /* 0x00000000003c0947 */ /* 0x008fea0003800000 */
[----:B------:R-:W0:Y:S01]  /*00d0*/  LDC.64 R2, c[0x0][0x380] ;  /* 0x0000e000ff027b82 */ /* 0x000e220000000a00 */
[----:B------:R1:W2:Y:S01]  /*00e0*/  LDS.64 R4, [R7] ;  /* 0x0000000007047984 */ /* 0x0002a20000000a00 */
[----:B0-----:R-:W-:-:S06]  /*00f0*/  IMAD.WIDE R2, R0, 0x4, R2 ;  /* 0x0000000400027825 */ /* 0x001fcc00078e0202 */
[----:B------:R-:W3:Y:S01]  /*0100*/  LDG.E R2, desc[UR8][R2.64] ;  /* 0x0000000802027981 */ /* 0x000ee2000c1e1900 */
[----:B------:R-:W0:Y:S01]  /*0110*/  LDC R9, c[0x0][0x370] ;  /* 0x0000dc00ff097b82 */ /* 0x000e220000000800 */
[----:B------:R-:W-:Y:S01]  /*0120*/  BSSY.RECONVERGENT B1, `(.L_x_2) ;  /* 0x0000008000017945 */ /* 0x000fe20003800200 */
[----:B0-----:R-:W-:Y:S02]  /*0130*/  IMAD R9, R9, UR6, RZ ;  /* 0x0000000609097c24 */ /* 0x001fe4000f8e02ff */
[----:B-123--:R-:W-:-:S07]  /*0140*/  IMAD R13, R2, R2, RZ ;  /* 0x00000002020d7224 */ /* 0x00efce00078e02ff */
.L_x_3:
[----:B------:R-:W-:Y:S01]  /*0150*/  IMAD.IADD R0, R9, 0x1, R0 ;  /* 0x0000000109007824 */ /* 0x000fe200078e0200 */
[----:B------:R-:W-:-:S04]  /*0160*/  IADD3 R4, P1, PT, R13, R4, RZ ;  /* 0x000000040d047210 */ /* 0x000fc80007f3e0ff */
[----:B------:R-:W-:Y:S01]  /*0170*/  ISETP.GE.AND P0, PT, R0, 0x2000, PT ;  /* 0x000020000000780c */ /* 0x000fe20003f06270 */
[----:B------:R-:W-:-:S12]  /*0180*/  IMAD.X R5, RZ, RZ, R5, P1 ;  /* 0x000000ffff057224 */ /* 0x000fd800008e0605 */
[----:B------:R-:W-:Y:S05]  /*0190*/  @!P0 BRA `(.L_x_3) ;  /* 0xfffffffc00ec8947 */ /* 0x000fea000383ffff */
[----:B------:R-:W-:Y:S05]  /*01a0*/  BSYNC.RECONVERGENT B1 ;  /* 0x0000000000017941 */ /* 0x000fea0003800200 */
.L_x_2:
[----:B------:R0:W-:Y:S02]  /*01b0*/  STS.64 [R7], R4 ;  /* 0x0000000407007388 */ /* 0x0001e40000000a00 */
.L_x_1:
[----:B------:R-:W-:Y:S05]  /*01c0*/  BSYNC.RECONVERGENT B0 ;  /* 0x0000000000007941 */ /* 0x000fea0003800200 */
.L_x_0:
[----:B------:R-:W-:Y:S01]  /*01d0*/  USHF.R.U32.HI UR5, URZ, 0x1, UR6 ;  /* 0x00000001ff057899 */ /* 0x000fe20008011606 */
[----:B------:R-:W-:Y:S01]  /*01e0*/  BAR.SYNC.DEFER_BLOCKING 0x0 ;  /* 0x0000000000007b1d */ /* 0x000fe20000010000 */
[----:B------:R-:W-:-:S04]  /*01f0*/  ISETP.NE.AND P0, PT, R11, RZ, PT ;  /* 0x000000ff0b00720c */ /* 0x000fc80003f05270 */
[----:B------:R-:W-:-:S13]  /*0200*/  ISETP.GE.U32.AND P1, PT, R11, UR5, PT ;  /* 0x000000050b007c0c */ /* 0x000fda000bf26070 */
[----:B------:R-:W-:Y:S05]  /*0210*/  @P1 BRA `(.L_x_4) ;  /* 0x0000000000301947 */ /* 0x000fea0003800000 */
[----:B------:R-:W-:-:S07]  /*0220*/  MOV R0, UR5 ;  /* 0x0000000500007c02 */ /* 0x000fce0008000f00 */
.L_x_5:
[----:B------:R-:W-:Y:S01]  /*0230*/  IMAD R6, R0, 0x8, R7 ;  /* 0x0000000800067824 */ /* 0x000fe200078e0207 */
[----:B0-----:R-:W-:Y:S01]  /*0240*/  LDS.64 R4, [R7] ;  /* 0x0000000007047984 */ /* 0x001fe20000000a00 */
[----:B------:R-:W-:Y:S01]  /*0250*/  SHF.R.U32.HI R0, RZ, 0x1, R0 ;  /* 0x00000001ff007819 */ /* 0x000fe20000011600 */
[----:B------:R-:W-:Y:S05]  /*0260*/  WARPSYNC.ALL ;  /* 0x0000000000007948 */ /* 0x000fea0003800000 */
[----:B-1----:R-:W0:Y:S02]  /*0270*/  LDS.64 R2, [R6] ;  /* 0x0000000006027984 */ /* 0x002e240000000a00 */
[----:B0-----:R-:W-:-:S04]  /*0280*/  IADD3 R2, P1, PT, R2, R4, RZ ;  /* 0x0000000402027210 */ /* 0x001fc80007f3e0ff */
[----:B------:R-:W-:Y:S02]  /*0290*/  IADD3.X R3, PT, PT, R3, R5, RZ, P1, !PT ;  /* 0x0000000503037210 */ /* 0x000fe40000ffe4ff */
[----:B------:R-:W-:-:S03]  /*02a0*/  ISETP.GE.U32.AND P1, PT, R11, R0, PT ;  /* 0x000000000b00720c */ /* 0x000fc60003f26070 */
[----:B------:R1:W-:Y:S01]  /*02b0*/  STS.64 [R7], R2 ;  /* 0x0000000207007388 */ /* 0x0003e20000000a00 */
[----:B------:R-:W-:Y:S09]  /*02c0*/  BAR.SYNC.DEFER_BLOCKING 0x0 ;  /* 0x0000000000007b1d */ /* 0x000ff20000010000 */
[----:B------:R-:W-:Y:S05]  /*02d0*/  @!P1 BRA `(.L_x_5) ;  /* 0xfffffffc00d49947 */ /* 0x000fea000383ffff */
.L_x_4:
[----:B------:R-:W-:Y:S05]  /*02e0*/  @P0 EXIT ;  /* 0x000000000000094d */ /* 0x000fea0003800000 */
[----:B-1----:R-:W1:Y:S01]  /*02f0*/  LDS.64 R2, [UR4] ;  /* 0x00000004ff027984 */ /* 0x002e620008000a00 */
[----:B0-----:R-:W0:Y:S02]  /*0300*/  LDC.64 R4, c[0x0][0x388] ;  /* 0x0000e200ff047b82 */ /* 0x001e240000000a00 */
[----:B0-----:R-:W-:-:S05]  /*0310*/  IMAD.WIDE.U32 R4, R8, 0x8, R4 ;  /* 0x0000000808047825 */ /* 0x001fca00078e0004 */
[----:B-1----:R-:W-:Y:S01]  /*0320*/  STG.E.64 desc[UR8][R4.64], R2 ;  /* 0x0000000204007986 */ /* 0x002fe2000c101b08 */
[----:B------:R-:W-:Y:S05]  /*0330*/  EXIT ;  /* 0x000000000000794d */ /* 0x000fea0003800000 */
.L_x_6:
[----:B------:R-:W-:-:S00]  /*0340*/  BRA `(.L_x_6) ;  /* 0xfffffffc00fc7947 */ /* 0x000fc0000383ffff */
[----:B------:R-:W-:-:S00]  /*0350*/  NOP ;  /* 0x0000000000007918 */ /* 0x000fc00000000000 */
        /* <DEDUP_REMOVED lines=10> */
.L_x_7:


//--------------------- .nv.shared._Z9reductionPiPy --------------------------
	.section	.nv.shared._Z9reductionPiPy,"aw",@nobits
	.sectionflags	@""
	.align	8
.nv.shared._Z9reductionPiPy:
	.zero		5120


//--------------------- .nv.shared.reserved.0     --------------------------
	.section	.nv.shared.reserved.0,"aw",@nobits
	.weak		__nv_reservedSMEM_offset_0_alias
	.size		__nv_reservedSMEM_offset_0_alias, 0, 64
	.other		__nv_reservedSMEM_offset_0_alias,@"STO_CUDA_RESERVED_SHARED STV_DEFAULT"
__nv_reservedSMEM_offset_0_alias:
	.zero		0
	.zero		64


//--------------------- .nv.constant0._Z9reductionPiPy --------------------------
	.section	.nv.constant0._Z9reductionPiPy,"a",@progbits
	.sectionflags	@""
	.align	4
.nv.constant0._Z9reductionPiPy:
	.zero		912


//--------------------- SYMBOLS --------------------------

	.type		.nv.reservedSmem.offset0,@object
	.size		.nv.reservedSmem.offset0,0x4
	.type		.nv.reservedSmem.cap,@object
	.size		.nv.reservedSmem.cap,0x4
